//
// Generated by NVIDIA NVVM Compiler
//
// Compiler Build ID: CL-36424714
// Cuda compilation tools, release 13.0, V13.0.88
// Based on NVVM 20.0.0
//

.version 9.0
.target sm_100
.address_size 64

	// .globl	_Z9dotKerenlPiS_S_iii

.visible .entry _Z9dotKerenlPiS_S_iii(
	.param .u64 .ptr .align 1 _Z9dotKerenlPiS_S_iii_param_0,
	.param .u64 .ptr .align 1 _Z9dotKerenlPiS_S_iii_param_1,
	.param .u64 .ptr .align 1 _Z9dotKerenlPiS_S_iii_param_2,
	.param .u32 _Z9dotKerenlPiS_S_iii_param_3,
	.param .u32 _Z9dotKerenlPiS_S_iii_param_4,
	.param .u32 _Z9dotKerenlPiS_S_iii_param_5
)
{
	.reg .pred 	%p<13>;
	.reg .b32 	%r<107>;
	.reg .b64 	%rd<53>;

	ld.param.u64 	%rd7, [_Z9dotKerenlPiS_S_iii_param_0];
	ld.param.u64 	%rd8, [_Z9dotKerenlPiS_S_iii_param_1];
	ld.param.u64 	%rd6, [_Z9dotKerenlPiS_S_iii_param_2];
	ld.param.u32 	%r32, [_Z9dotKerenlPiS_S_iii_param_3];
	ld.param.u32 	%r30, [_Z9dotKerenlPiS_S_iii_param_4];
	ld.param.u32 	%r31, [_Z9dotKerenlPiS_S_iii_param_5];
	cvta.to.global.u64 	%rd1, %rd8;
	cvta.to.global.u64 	%rd2, %rd7;
	mov.u32 	%r33, %tid.y;
	mov.u32 	%r34, %ctaid.y;
	mov.u32 	%r35, %ntid.y;
	mad.lo.s32 	%r1, %r34, %r35, %r33;
	mov.u32 	%r36, %tid.x;
	mov.u32 	%r37, %ctaid.x;
	mov.u32 	%r38, %ntid.x;
	mad.lo.s32 	%r2, %r37, %r38, %r36;
	setp.ge.s32 	%p1, %r1, %r32;
	setp.ge.s32 	%p2, %r2, %r31;
	or.pred  	%p3, %p1, %p2;
	@%p3 bra 	$L__BB0_14;
	setp.lt.s32 	%p4, %r30, 1;
	mov.b32 	%r106, 0;
	@%p4 bra 	$L__BB0_13;
	mul.lo.s32 	%r3, %r30, %r1;
	and.b32  	%r4, %r30, 7;
	setp.lt.u32 	%p5, %r30, 8;
	mov.b32 	%r101, 0;
	mov.u32 	%r106, %r101;
	@%p5 bra 	$L__BB0_5;
	and.b32  	%r101, %r30, 2147483640;
	neg.s32 	%r95, %r101;
	shl.b32 	%r7, %r31, 3;
	mul.wide.u32 	%rd9, %r3, 4;
	add.s64 	%rd10, %rd9, %rd2;
	add.s64 	%rd52, %rd10, 16;
	mov.b32 	%r106, 0;
	mul.wide.s32 	%rd13, %r31, 4;
	mov.u32 	%r94, %r2;
$L__BB0_4:
	.pragma "nounroll";
	ld.global.u32 	%r43, [%rd52+-16];
	mul.wide.s32 	%rd11, %r94, 4;
	add.s64 	%rd12, %rd1, %rd11;
	ld.global.u32 	%r44, [%rd12];
	mad.lo.s32 	%r45, %r44, %r43, %r106;
	ld.global.u32 	%r46, [%rd52+-12];
	add.s64 	%rd14, %rd12, %rd13;
	ld.global.u32 	%r47, [%rd14];
	mad.lo.s32 	%r48, %r47, %r46, %r45;
	ld.global.u32 	%r49, [%rd52+-8];
	add.s64 	%rd15, %rd14, %rd13;
	ld.global.u32 	%r50, [%rd15];
	mad.lo.s32 	%r51, %r50, %r49, %r48;
	ld.global.u32 	%r52, [%rd52+-4];
	add.s64 	%rd16, %rd15, %rd13;
	ld.global.u32 	%r53, [%rd16];
	mad.lo.s32 	%r54, %r53, %r52, %r51;
	ld.global.u32 	%r55, [%rd52];
	add.s64 	%rd17, %rd16, %rd13;
	ld.global.u32 	%r56, [%rd17];
	mad.lo.s32 	%r57, %r56, %r55, %r54;
	ld.global.u32 	%r58, [%rd52+4];
	add.s64 	%rd18, %rd17, %rd13;
	ld.global.u32 	%r59, [%rd18];
	mad.lo.s32 	%r60, %r59, %r58, %r57;
	ld.global.u32 	%r61, [%rd52+8];
	add.s64 	%rd19, %rd18, %rd13;
	ld.global.u32 	%r62, [%rd19];
	mad.lo.s32 	%r63, %r62, %r61, %r60;
	ld.global.u32 	%r64, [%rd52+12];
	add.s64 	%rd20, %rd19, %rd13;
	ld.global.u32 	%r65, [%rd20];
	mad.lo.s32 	%r106, %r65, %r64, %r63;
	add.s32 	%r95, %r95, 8;
	add.s32 	%r94, %r94, %r7;
	add.s64 	%rd52, %rd52, 32;
	setp.ne.s32 	%p6, %r95, 0;
	@%p6 bra 	$L__BB0_4;
$L__BB0_5:
	setp.eq.s32 	%p7, %r4, 0;
	@%p7 bra 	$L__BB0_13;
	and.b32  	%r17, %r30, 3;
	setp.lt.u32 	%p8, %r4, 4;
	@%p8 bra 	$L__BB0_8;
	add.s32 	%r67, %r101, %r3;
	mul.wide.u32 	%rd21, %r67, 4;
	add.s64 	%rd22, %rd2, %rd21;
	ld.global.u32 	%r68, [%rd22];
	mad.lo.s32 	%r69, %r101, %r31, %r2;
	mul.wide.s32 	%rd23, %r69, 4;
	add.s64 	%rd24, %rd1, %rd23;
	ld.global.u32 	%r70, [%rd24];
	mad.lo.s32 	%r71, %r70, %r68, %r106;
	cvt.u64.u32 	%rd25, %r3;
	cvt.u64.u32 	%rd26, %r101;
	add.s64 	%rd27, %rd26, %rd25;
	shl.b64 	%rd28, %rd27, 2;
	add.s64 	%rd29, %rd2, %rd28;
	ld.global.u32 	%r72, [%rd29+4];
	mul.wide.s32 	%rd30, %r31, 4;
	add.s64 	%rd31, %rd24, %rd30;
	ld.global.u32 	%r73, [%rd31];
	mad.lo.s32 	%r74, %r73, %r72, %r71;
	ld.global.u32 	%r75, [%rd29+8];
	add.s64 	%rd32, %rd31, %rd30;
	ld.global.u32 	%r76, [%rd32];
	mad.lo.s32 	%r77, %r76, %r75, %r74;
	ld.global.u32 	%r78, [%rd29+12];
	add.s64 	%rd33, %rd32, %rd30;
	ld.global.u32 	%r79, [%rd33];
	mad.lo.s32 	%r106, %r79, %r78, %r77;
	add.s32 	%r101, %r101, 4;
$L__BB0_8:
	setp.eq.s32 	%p9, %r17, 0;
	@%p9 bra 	$L__BB0_13;
	setp.eq.s32 	%p10, %r17, 1;
	@%p10 bra 	$L__BB0_11;
	add.s32 	%r81, %r101, %r3;
	mul.wide.u32 	%rd34, %r81, 4;
	add.s64 	%rd35, %rd2, %rd34;
	ld.global.u32 	%r82, [%rd35];
	mad.lo.s32 	%r83, %r101, %r31, %r2;
	mul.wide.s32 	%rd36, %r83, 4;
	add.s64 	%rd37, %rd1, %rd36;
	ld.global.u32 	%r84, [%rd37];
	mad.lo.s32 	%r85, %r84, %r82, %r106;
	cvt.u64.u32 	%rd38, %r3;
	cvt.u64.u32 	%rd39, %r101;
	add.s64 	%rd40, %rd39, %rd38;
	shl.b64 	%rd41, %rd40, 2;
	add.s64 	%rd42, %rd2, %rd41;
	ld.global.u32 	%r86, [%rd42+4];
	mul.wide.s32 	%rd43, %r31, 4;
	add.s64 	%rd44, %rd37, %rd43;
	ld.global.u32 	%r87, [%rd44];
	mad.lo.s32 	%r106, %r87, %r86, %r85;
	add.s32 	%r101, %r101, 2;
$L__BB0_11:
	and.b32  	%r88, %r30, 1;
	setp.eq.b32 	%p11, %r88, 1;
	not.pred 	%p12, %p11;
	@%p12 bra 	$L__BB0_13;
	add.s32 	%r89, %r101, %r3;
	mul.wide.u32 	%rd45, %r89, 4;
	add.s64 	%rd46, %rd2, %rd45;
	ld.global.u32 	%r90, [%rd46];
	mad.lo.s32 	%r91, %r101, %r31, %r2;
	mul.wide.s32 	%rd47, %r91, 4;
	add.s64 	%rd48, %rd1, %rd47;
	ld.global.u32 	%r92, [%rd48];
	mad.lo.s32 	%r106, %r92, %r90, %r106;
$L__BB0_13:
	mad.lo.s32 	%r93, %r31, %r1, %r2;
	cvta.to.global.u64 	%rd49, %rd6;
	mul.wide.s32 	%rd50, %r93, 4;
	add.s64 	%rd51, %rd49, %rd50;
	st.global.u32 	[%rd51], %r106;
$L__BB0_14:
	ret;

}


// ===== COMPILED SASS (sm_100) =====

	.target	sm_100

	.elftype	@"ET_EXEC"


//--------------------- .note.nv.tkinfo           --------------------------
	.section	.note.nv.tkinfo,"",@"SHT_NOTE"
	.sectionflags	@"SHF_NOTE_NV_TKINFO"
	.tkinfo
        /*0018*/ 	.word	0x00000002
        /*0030*/ 	.string	""
        /*0030*/ 	.string	"ptxas"
        /*0030*/ 	.string	"Cuda compilation tools, release 13.0, V13.0.88"
        /*0030*/ 	.string	"Build cuda_13.0.r13.0/compiler.36424714_0"
        /*0030*/ 	.string	"-arch sm_100 -m 64 "



//--------------------- .note.nv.cuinfo           --------------------------
	.section	.note.nv.cuinfo,"",@"SHT_NOTE"
	.sectionflags	@"SHF_NOTE_NV_CUINFO"
        /*0018*/ 	.short	0x0002
        /*001a*/ 	.short	0x0064
        /*001c*/ 	.short	0x0082
	.zero		2


//--------------------- .nv.info                  --------------------------
	.section	.nv.info,"",@"SHT_CUDA_INFO"
	.align	4


	//----- nvinfo : EIATTR_REGCOUNT
	.align		4
        /*0000*/ 	.byte	0x04, 0x2f
        /*0002*/ 	.short	(.L_1 - .L_0)
	.align		4
.L_0:
        /*0004*/ 	.word	index@(_Z9dotKerenlPiS_S_iii)
        /*0008*/ 	.word	0x00000020


	//----- nvinfo : EIATTR_FRAME_SIZE
	.align		4
.L_1:
        /*000c*/ 	.byte	0x04, 0x11
        /*000e*/ 	.short	(.L_3 - .L_2)
	.align		4
.L_2:
        /*0010*/ 	.word	index@(_Z9dotKerenlPiS_S_iii)
        /*0014*/ 	.word	0x00000000


	//----- nvinfo : EIATTR_MIN_STACK_SIZE
	.align		4
.L_3:
        /*0018*/ 	.byte	0x04, 0x12
        /*001a*/ 	.short	(.L_5 - .L_4)
	.align		4
.L_4:
        /*001c*/ 	.word	index@(_Z9dotKerenlPiS_S_iii)
        /*0020*/ 	.word	0x00000000
.L_5:


//--------------------- .nv.compat                --------------------------
	.section	.nv.compat,"",@"SHT_CUDA_COMPAT_INFO"
	.align	4
        /*0000*/ 	.byte	0x02, 0x09, 0x00, 0x00, 0x02, 0x02, 0x01, 0x00, 0x02, 0x05, 0x05, 0x00, 0x03, 0x07, 0x01, 0x01
        /*0010*/ 	.byte	0x02, 0x03, 0x00, 0x00, 0x02, 0x06, 0x01, 0x00, 0x04, 0x0b, 0x08, 0x00, 0x09, 0x00, 0x00, 0x00
        /*0020*/ 	.byte	0x00, 0x00, 0x00, 0x00


//--------------------- .nv.info._Z9dotKerenlPiS_S_iii --------------------------
	.section	.nv.info._Z9dotKerenlPiS_S_iii,"",@"SHT_CUDA_INFO"
	.sectionflags	@""
	.align	4


	//----- nvinfo : EIATTR_CUDA_API_VERSION
	.align		4
        /*0000*/ 	.byte	0x04, 0x37
        /*0002*/ 	.short	(.L_7 - .L_6)
.L_6:
        /*0004*/ 	.word	0x00000082


	//----- nvinfo : EIATTR_KPARAM_INFO
	.align		4
.L_7:
        /*0008*/ 	.byte	0x04, 0x17
        /*000a*/ 	.short	(.L_9 - .L_8)
.L_8:
        /*000c*/ 	.word	0x00000000
        /*0010*/ 	.short	0x0005
        /*0012*/ 	.short	0x0020
        /*0014*/ 	.byte	0x00, 0xf0, 0x11, 0x00


	//----- nvinfo : EIATTR_KPARAM_INFO
	.align		4
.L_9:
        /*0018*/ 	.byte	0x04, 0x17
        /*001a*/ 	.short	(.L_11 - .L_10)
.L_10:
        /*001c*/ 	.word	0x00000000
        /*0020*/ 	.short	0x0004
        /*0022*/ 	.short	0x001c
        /*0024*/ 	.byte	0x00, 0xf0, 0x11, 0x00


	//----- nvinfo : EIATTR_KPARAM_INFO
	.align		4
.L_11:
        /*0028*/ 	.byte	0x04, 0x17
        /*002a*/ 	.short	(.L_13 - .L_12)
.L_12:
        /*002c*/ 	.word	0x00000000
        /*0030*/ 	.short	0x0003
        /*0032*/ 	.short	0x0018
        /*0034*/ 	.byte	0x00, 0xf0, 0x11, 0x00


	//----- nvinfo : EIATTR_KPARAM_INFO
	.align		4
.L_13:
        /*0038*/ 	.byte	0x04, 0x17
        /*003a*/ 	.short	(.L_15 - .L_14)
.L_14:
        /*003c*/ 	.word	0x00000000
        /*0040*/ 	.short	0x0002
        /*0042*/ 	.short	0x0010
        /*0044*/ 	.byte	0x00, 0xf5, 0x21, 0x00


	//----- nvinfo : EIATTR_KPARAM_INFO
	.align		4
.L_15:
        /*0048*/ 	.byte	0x04, 0x17
        /*004a*/ 	.short	(.L_17 - .L_16)
.L_16:
        /*004c*/ 	.word	0x00000000
        /*0050*/ 	.short	0x0001
        /*0052*/ 	.short	0x0008
        /*0054*/ 	.byte	0x00, 0xf5, 0x21, 0x00


	//----- nvinfo : EIATTR_KPARAM_INFO
	.align		4
.L_17:
        /*0058*/ 	.byte	0x04, 0x17
        /*005a*/ 	.short	(.L_19 - .L_18)
.L_18:
        /*005c*/ 	.word	0x00000000
        /*0060*/ 	.short	0x0000
        /*0062*/ 	.short	0x0000
        /*0064*/ 	.byte	0x00, 0xf5, 0x21, 0x00


	//----- nvinfo : EIATTR_SPARSE_MMA_MASK
	.align		4
.L_19:
        /*0068*/ 	.byte	0x03, 0x50
        /*006a*/ 	.short	0x0000


	//----- nvinfo : EIATTR_MAXREG_COUNT
	.align		4
        /*006c*/ 	.byte	0x03, 0x1b
        /*006e*/ 	.short	0x00ff


	//----- nvinfo : EIATTR_MERCURY_ISA_VERSION
	.align		4
        /*0070*/ 	.byte	0x03, 0x5f
        /*0072*/ 	.short	0x0101


	//----- nvinfo : EIATTR_VRC_CTA_INIT_COUNT
	.align		4
        /*0074*/ 	.byte	0x02, 0x4a
	.zero		1
	.zero		1


	//----- nvinfo : EIATTR_EXIT_INSTR_OFFSETS
	.align		4
        /*0078*/ 	.byte	0x04, 0x1c
        /*007a*/ 	.short	(.L_21 - .L_20)


	//   ....[0]....
.L_20:
        /*007c*/ 	.word	0x000000d0


	//   ....[1]....
        /*0080*/ 	.word	0x000008e0


	//----- nvinfo : EIATTR_CBANK_PARAM_SIZE
	.align		4
.L_21:
        /*0084*/ 	.byte	0x03, 0x19
        /*0086*/ 	.short	0x0024


	//----- nvinfo : EIATTR_PARAM_CBANK
	.align		4
        /*0088*/ 	.byte	0x04, 0x0a
        /*008a*/ 	.short	(.L_23 - .L_22)
	.align		4
.L_22:
        /*008c*/ 	.word	index@(.nv.constant0._Z9dotKerenlPiS_S_iii)
        /*0090*/ 	.short	0x0380
        /*0092*/ 	.short	0x0024


	//----- nvinfo : EIATTR_SW_WAR
	.align		4
.L_23:
        /*0094*/ 	.byte	0x04, 0x36
        /*0096*/ 	.short	(.L_25 - .L_24)
.L_24:
        /*0098*/ 	.word	0x00000008
.L_25:


//--------------------- .nv.callgraph             --------------------------
	.section	.nv.callgraph,"",@"SHT_CUDA_CALLGRAPH"
	.align	4
	.sectionentsize	8
	.align		4
        /*0000*/ 	.word	0x00000000
	.align		4
        /*0004*/ 	.word	0xffffffff
	.align		4
        /*0008*/ 	.word	0x00000000
	.align		4
        /*000c*/ 	.word	0xfffffffe
	.align		4
        /*0010*/ 	.word	0x00000000
	.align		4
        /*0014*/ 	.word	0xfffffffd
	.align		4
        /*0018*/ 	.word	0x00000000
	.align		4
        /*001c*/ 	.word	0xfffffffc


//--------------------- .text._Z9dotKerenlPiS_S_iii --------------------------
	.section	.text._Z9dotKerenlPiS_S_iii,"ax",@progbits
	.align	128
        .global         _Z9dotKerenlPiS_S_iii
        .type           _Z9dotKerenlPiS_S_iii,@function
        .size           _Z9dotKerenlPiS_S_iii,(.L_x_5 - _Z9dotKerenlPiS_S_iii)
        .other          _Z9dotKerenlPiS_S_iii,@"STO_CUDA_ENTRY STV_DEFAULT"
_Z9dotKerenlPiS_S_iii:
.text._Z9dotKerenlPiS_S_iii:
[----:B------:R-:W-:Y:S01]  /*0000*/  LDC R1, c[0x0][0x37c] ;  /* 0x0000df00ff017b82 */ /* 0x000fe20000000800 */
[----:B------:R-:W0:Y:S07]  /*0010*/  S2R R0, SR_TID.X ;  /* 0x0000000000007919 */ /* 0x000e2e0000002100 */
[----:B------:R-:W1:Y:S01]  /*0020*/  LDC R3, c[0x0][0x364] ;  /* 0x0000d900ff037b82 */ /* 0x000e620000000800 */
[----:B------:R-:W2:Y:S01]  /*0030*/  LDCU UR6, c[0x0][0x398] ;  /* 0x00007300ff0677ac */ /* 0x000ea20008000800 */
[----:B------:R-:W1:Y:S06]  /*0040*/  S2R R16, SR_TID.Y ;  /* 0x0000000000107919 */ /* 0x000e6c0000002200 */
[----:B------:R-:W0:Y:S08]  /*0050*/  S2UR UR5, SR_CTAID.X ;  /* 0x00000000000579c3 */ /* 0x000e300000002500 */
[----:B------:R-:W0:Y:S08]  /*0060*/  LDC R5, c[0x0][0x360] ;  /* 0x0000d800ff057b82 */ /* 0x000e300000000800 */
[----:B------:R-:W1:Y:S08]  /*0070*/  S2UR UR4, SR_CTAID.Y ;  /* 0x00000000000479c3 */ /* 0x000e700000002600 */
[----:B------:R-:W3:Y:S01]  /*0080*/  LDC R17, c[0x0][0x3a0] ;  /* 0x0000e800ff117b82 */ /* 0x000ee20000000800 */
[----:B0-----:R-:W-:-:S02]  /*0090*/  IMAD R0, R5, UR5, R0 ;  /* 0x0000000505007c24 */ /* 0x001fc4000f8e0200 */
[----:B-1----:R-:W-:-:S03]  /*00a0*/  IMAD R16, R3, UR4, R16 ;  /* 0x0000000403107c24 */ /* 0x002fc6000f8e0210 */
[----:B---3--:R-:W-:-:S04]  /*00b0*/  ISETP.GE.AND P0, PT, R0, R17, PT ;  /* 0x000000110000720c */ /* 0x008fc80003f06270 */
[----:B--2---:R-:W-:-:S13]  /*00c0*/  ISETP.GE.OR P0, PT, R16, UR6, P0 ;  /* 0x0000000610007c0c */ /* 0x004fda0008706670 */
[----:B------:R-:W-:Y:S05]  /*00d0*/  @P0 EXIT ;  /* 0x000000000000094d */ /* 0x000fea0003800000 */
[----:B------:R-:W0:Y:S01]  /*00e0*/  LDC R19, c[0x0][0x39c] ;  /* 0x0000e700ff137b82 */ /* 0x000e220000000800 */
[----:B------:R-:W1:Y:S01]  /*00f0*/  LDCU.64 UR4, c[0x0][0x358] ;  /* 0x00006b00ff0477ac */ /* 0x000e620008000a00 */
[----:B------:R-:W-:Y:S01]  /*0100*/  HFMA2 R24, -RZ, RZ, 0, 0 ;  /* 0x00000000ff187431 */ /* 0x000fe200000001ff */
[----:B0-----:R-:W-:-:S13]  /*0110*/  ISETP.GE.AND P0, PT, R19, 0x1, PT ;  /* 0x000000011300780c */ /* 0x001fda0003f06270 */
[----:B-1----:R-:W-:Y:S05]  /*0120*/  @!P0 BRA `(.L_x_0) ;  /* 0x0000000400dc8947 */ /* 0x002fea0003800000 */
[C---:B------:R-:W-:Y:S01]  /*0130*/  ISETP.GE.U32.AND P1, PT, R19.reuse, 0x8, PT ;  /* 0x000000081300780c */ /* 0x040fe20003f26070 */
[----:B------:R-:W-:Y:S01]  /*0140*/  IMAD R20, R16, R19, RZ ;  /* 0x0000001310147224 */ /* 0x000fe200078e02ff */
[----:B------:R-:W-:Y:S02]  /*0150*/  LOP3.LUT R27, R19, 0x7, RZ, 0xc0, !PT ;  /* 0x00000007131b7812 */ /* 0x000fe400078ec0ff */
[----:B------:R-:W-:Y:S02]  /*0160*/  MOV R21, RZ ;  /* 0x000000ff00157202 */ /* 0x000fe40000000f00 */
[----:B------:R-:W-:Y:S02]  /*0170*/  ISETP.NE.AND P0, PT, R27, RZ, PT ;  /* 0x000000ff1b00720c */ /* 0x000fe40003f05270 */
[----:B------:R-:W-:-:S05]  /*0180*/  MOV R24, RZ ;  /* 0x000000ff00187202 */ /* 0x000fca0000000f00 */
[----:B------:R-:W-:Y:S06]  /*0190*/  @!P1 BRA `(.L_x_1) ;  /* 0x0000000000c09947 */ /* 0x000fec0003800000 */
[----:B------:R-:W0:Y:S01]  /*01a0*/  LDC.64 R2, c[0x0][0x380] ;  /* 0x0000e000ff027b82 */ /* 0x000e220000000a00 */
[----:B------:R-:W-:Y:S02]  /*01b0*/  LOP3.LUT R21, R19, 0x7ffffff8, RZ, 0xc0, !PT ;  /* 0x7ffffff813157812 */ /* 0x000fe400078ec0ff */
[----:B------:R-:W-:Y:S02]  /*01c0*/  MOV R24, RZ ;  /* 0x000000ff00187202 */ /* 0x000fe40000000f00 */
[----:B------:R-:W-:Y:S02]  /*01d0*/  MOV R18, R0 ;  /* 0x0000000000127202 */ /* 0x000fe40000000f00 */
[----:B------:R-:W-:Y:S01]  /*01e0*/  IADD3 R22, PT, PT, -R21, RZ, RZ ;  /* 0x000000ff15167210 */ /* 0x000fe20007ffe1ff */
[----:B0-----:R-:W-:-:S03]  /*01f0*/  IMAD.WIDE.U32 R2, R20, 0x4, R2 ;  /* 0x0000000414027825 */ /* 0x001fc600078e0002 */
[----:B------:R-:W-:-:S04]  /*0200*/  IADD3 R4, P1, PT, R2, 0x10, RZ ;  /* 0x0000001002047810 */ /* 0x000fc80007f3e0ff */
[----:B------:R-:W-:-:S09]  /*0210*/  IADD3.X R3, PT, PT, RZ, R3, RZ, P1, !PT ;  /* 0x00000003ff037210 */ /* 0x000fd20000ffe4ff */
.L_x_2:
[----:B------:R-:W0:Y:S01]  /*0220*/  LDC.64 R14, c[0x0][0x388] ;  /* 0x0000e200ff0e7b82 */ /* 0x000e220000000a00 */
[----:B------:R-:W-:-:S05]  /*0230*/  MOV R2, R4 ;  /* 0x0000000400027202 */ /* 0x000fca0000000f00 */
[----:B------:R-:W2:Y:S04]  /*0240*/  LDG.E R25, desc[UR4][R2.64+-0x10] ;  /* 0xfffff00402197981 */ /* 0x000ea8000c1e1900 */
[----:B------:R-:W3:Y:S04]  /*0250*/  LDG.E R23, desc[UR4][R2.64+-0xc] ;  /* 0xfffff40402177981 */ /* 0x000ee8000c1e1900 */
[----:B------:R-:W4:Y:S04]  /*0260*/  LDG.E R29, desc[UR4][R2.64+-0x8] ;  /* 0xfffff804021d7981 */ /* 0x000f28000c1e1900 */
[----:B------:R-:W5:Y:S01]  /*0270*/  LDG.E R28, desc[UR4][R2.64+-0x4] ;  /* 0xfffffc04021c7981 */ /* 0x000f62000c1e1900 */
[----:B0-----:R-:W-:-:S05]  /*0280*/  IMAD.WIDE R14, R18, 0x4, R14 ;  /* 0x00000004120e7825 */ /* 0x001fca00078e020e */
[----:B------:R0:W2:Y:S01]  /*0290*/  LDG.E R26, desc[UR4][R14.64] ;  /* 0x000000040e1a7981 */ /* 0x0000a2000c1e1900 */
[----:B------:R-:W-:-:S04]  /*02a0*/  IMAD.WIDE R12, R17, 0x4, R14 ;  /* 0x00000004110c7825 */ /* 0x000fc800078e020e */
[C---:B------:R-:W-:Y:S02]  /*02b0*/  IMAD.WIDE R4, R17.reuse, 0x4, R12 ;  /* 0x0000000411047825 */ /* 0x040fe400078e020c */
[----:B------:R-:W3:Y:S02]  /*02c0*/  LDG.E R12, desc[UR4][R12.64] ;  /* 0x000000040c0c7981 */ /* 0x000ee4000c1e1900 */
[C---:B------:R-:W-:Y:S02]  /*02d0*/  IMAD.WIDE R8, R17.reuse, 0x4, R4 ;  /* 0x0000000411087825 */ /* 0x040fe400078e0204 */
[----:B------:R-:W4:Y:S02]  /*02e0*/  LDG.E R4, desc[UR4][R4.64] ;  /* 0x0000000404047981 */ /* 0x000f24000c1e1900 */
[C---:B------:R-:W-:Y:S02]  /*02f0*/  IMAD.WIDE R6, R17.reuse, 0x4, R8 ;  /* 0x0000000411067825 */ /* 0x040fe400078e0208 */
[----:B------:R-:W5:Y:S02]  /*0300*/  LDG.E R8, desc[UR4][R8.64] ;  /* 0x0000000408087981 */ /* 0x000f64000c1e1900 */
[----:B------:R-:W-:-:S02]  /*0310*/  IMAD.WIDE R10, R17, 0x4, R6 ;  /* 0x00000004110a7825 */ /* 0x000fc400078e0206 */
[----:B------:R-:W5:Y:S04]  /*0320*/  LDG.E R5, desc[UR4][R2.64] ;  /* 0x0000000402057981 */ /* 0x000f68000c1e1900 */
[----:B------:R-:W5:Y:S01]  /*0330*/  LDG.E R6, desc[UR4][R6.64] ;  /* 0x0000000406067981 */ /* 0x000f62000c1e1900 */
[----:B0-----:R-:W-:-:S03]  /*0340*/  IMAD.WIDE R14, R17, 0x4, R10 ;  /* 0x00000004110e7825 */ /* 0x001fc600078e020a */
[----:B------:R-:W5:Y:S04]  /*0350*/  LDG.E R10, desc[UR4][R10.64] ;  /* 0x000000040a0a7981 */ /* 0x000f68000c1e1900 */
[----:B------:R-:W5:Y:S04]  /*0360*/  LDG.E R13, desc[UR4][R14.64] ;  /* 0x000000040e0d7981 */ /* 0x000f68000c1e1900 */
[----:B------:R-:W5:Y:S04]  /*0370*/  LDG.E R7, desc[UR4][R2.64+0x4] ;  /* 0x0000040402077981 */ /* 0x000f68000c1e1900 */
[----:B------:R-:W5:Y:S01]  /*0380*/  LDG.E R9, desc[UR4][R2.64+0xc] ;  /* 0x00000c0402097981 */ /* 0x000f62000c1e1900 */
[----:B--2---:R-:W-:-:S02]  /*0390*/  IMAD R26, R25, R26, R24 ;  /* 0x0000001a191a7224 */ /* 0x004fc400078e0218 */
[----:B------:R-:W-:Y:S02]  /*03a0*/  IMAD.WIDE R24, R17, 0x4, R14 ;  /* 0x0000000411187825 */ /* 0x000fe400078e020e */
[----:B------:R0:W2:Y:S04]  /*03b0*/  LDG.E R14, desc[UR4][R2.64+0x8] ;  /* 0x00000804020e7981 */ /* 0x0000a8000c1e1900 */
[----:B------:R-:W2:Y:S01]  /*03c0*/  LDG.E R24, desc[UR4][R24.64] ;  /* 0x0000000418187981 */ /* 0x000ea2000c1e1900 */
[----:B---3--:R-:W-:Y:S01]  /*03d0*/  IMAD R12, R23, R12, R26 ;  /* 0x0000000c170c7224 */ /* 0x008fe200078e021a */
[----:B------:R-:W-:-:S03]  /*03e0*/  IADD3 R22, PT, PT, R22, 0x8, RZ ;  /* 0x0000000816167810 */ /* 0x000fc60007ffe0ff */
[----:B----4-:R-:W-:Y:S01]  /*03f0*/  IMAD R29, R29, R4, R12 ;  /* 0x000000041d1d7224 */ /* 0x010fe200078e020c */
[----:B------:R-:W-:-:S03]  /*0400*/  ISETP.NE.AND P1, PT, R22, RZ, PT ;  /* 0x000000ff1600720c */ /* 0x000fc60003f25270 */
[----:B-----5:R-:W-:Y:S01]  /*0410*/  IMAD R8, R28, R8, R29 ;  /* 0x000000081c087224 */ /* 0x020fe200078e021d */
[----:B------:R-:W-:-:S03]  /*0420*/  IADD3 R4, P2, PT, R2, 0x20, RZ ;  /* 0x0000002002047810 */ /* 0x000fc60007f5e0ff */
[----:B------:R-:W-:Y:S01]  /*0430*/  IMAD R5, R5, R6, R8 ;  /* 0x0000000605057224 */ /* 0x000fe200078e0208 */
[----:B0-----:R-:W-:Y:S02]  /*0440*/  IADD3.X R3, PT, PT, RZ, R3, RZ, P2, !PT ;  /* 0x00000003ff037210 */ /* 0x001fe400017fe4ff */
[----:B------:R-:W-:Y:S01]  /*0450*/  LEA R18, R17, R18, 0x3 ;  /* 0x0000001211127211 */ /* 0x000fe200078e18ff */
[----:B------:R-:W-:-:S04]  /*0460*/  IMAD R5, R7, R10, R5 ;  /* 0x0000000a07057224 */ /* 0x000fc800078e0205 */
[----:B--2---:R-:W-:-:S04]  /*0470*/  IMAD R5, R14, R13, R5 ;  /* 0x0000000d0e057224 */ /* 0x004fc800078e0205 */
[----:B------:R-:W-:Y:S01]  /*0480*/  IMAD R24, R9, R24, R5 ;  /* 0x0000001809187224 */ /* 0x000fe200078e0205 */
[----:B------:R-:W-:Y:S06]  /*0490*/  @P1 BRA `(.L_x_2) ;  /* 0xfffffffc00601947 */ /* 0x000fec000383ffff */
.L_x_1:
[----:B------:R-:W-:Y:S05]  /*04a0*/  @!P0 BRA `(.L_x_0) ;  /* 0x0000000000fc8947 */ /* 0x000fea0003800000 */
[----:B------:R-:W-:Y:S02]  /*04b0*/  ISETP.GE.U32.AND P1, PT, R27, 0x4, PT ;  /* 0x000000041b00780c */ /* 0x000fe40003f26070 */
[----:B------:R-:W-:-:S04]  /*04c0*/  LOP3.LUT R14, R19, 0x3, RZ, 0xc0, !PT ;  /* 0x00000003130e7812 */ /* 0x000fc800078ec0ff */
[----:B------:R-:W-:-:S07]  /*04d0*/  ISETP.NE.AND P0, PT, R14, RZ, PT ;  /* 0x000000ff0e00720c */ /* 0x000fce0003f05270 */
[----:B------:R-:W-:Y:S06]  /*04e0*/  @!P1 BRA `(.L_x_3) ;  /* 0x00000000006c9947 */ /* 0x000fec0003800000 */
[----:B------:R-:W0:Y:S01]  /*04f0*/  LDC.64 R4, c[0x0][0x388] ;  /* 0x0000e200ff047b82 */ /* 0x000e220000000a00 */
[----:B------:R-:W1:Y:S01]  /*0500*/  LDCU.64 UR6, c[0x0][0x380] ;  /* 0x00007000ff0677ac */ /* 0x000e620008000a00 */
[----:B------:R-:W-:Y:S01]  /*0510*/  IMAD R7, R21, R17, R0 ;  /* 0x0000001115077224 */ /* 0x000fe200078e0200 */
[CC--:B------:R-:W-:Y:S02]  /*0520*/  IADD3 R3, PT, PT, R20.reuse, R21.reuse, RZ ;  /* 0x0000001514037210 */ /* 0x0c0fe40007ffe0ff */
[----:B------:R-:W-:-:S03]  /*0530*/  IADD3 R8, P1, PT, R20, R21, RZ ;  /* 0x0000001514087210 */ /* 0x000fc60007f3e0ff */
[----:B------:R-:W2:Y:S01]  /*0540*/  LDC.64 R12, c[0x0][0x380] ;  /* 0x0000e000ff0c7b82 */ /* 0x000ea20000000a00 */
[----:B0-----:R-:W-:-:S04]  /*0550*/  IMAD.WIDE R4, R7, 0x4, R4 ;  /* 0x0000000407047825 */ /* 0x001fc800078e0204 */
[----:B------:R-:W-:Y:S02]  /*0560*/  IMAD.WIDE R6, R17, 0x4, R4 ;  /* 0x0000000411067825 */ /* 0x000fe400078e0204 */
[----:B------:R-:W3:Y:S02]  /*0570*/  LDG.E R4, desc[UR4][R4.64] ;  /* 0x0000000404047981 */ /* 0x000ee4000c1e1900 */
[----:B--2---:R-:W-:Y:S01]  /*0580*/  IMAD.WIDE.U32 R12, R3, 0x4, R12 ;  /* 0x00000004030c7825 */ /* 0x004fe200078e000c */
[----:B------:R-:W-:Y:S02]  /*0590*/  IADD3.X R3, PT, PT, RZ, RZ, RZ, P1, !PT ;  /* 0x000000ffff037210 */ /* 0x000fe40000ffe4ff */
[----:B-1----:R-:W-:-:S03]  /*05a0*/  LEA R2, P1, R8, UR6, 0x2 ;  /* 0x0000000608027c11 */ /* 0x002fc6000f8210ff */
[----:B------:R-:W3:Y:S01]  /*05b0*/  LDG.E R13, desc[UR4][R12.64] ;  /* 0x000000040c0d7981 */ /* 0x000ee2000c1e1900 */
[----:B------:R-:W-:Y:S01]  /*05c0*/  LEA.HI.X R3, R8, UR7, R3, 0x2, P1 ;  /* 0x0000000708037c11 */ /* 0x000fe200088f1403 */
[C---:B------:R-:W-:Y:S02]  /*05d0*/  IMAD.WIDE R8, R17.reuse, 0x4, R6 ;  /* 0x0000000411087825 */ /* 0x040fe400078e0206 */
[----:B------:R-:W2:Y:S04]  /*05e0*/  LDG.E R6, desc[UR4][R6.64] ;  /* 0x0000000406067981 */ /* 0x000ea8000c1e1900 */
[----:B------:R-:W2:Y:S01]  /*05f0*/  LDG.E R15, desc[UR4][R2.64+0x4] ;  /* 0x00000404020f7981 */ /* 0x000ea2000c1e1900 */
[----:B------:R-:W-:-:S03]  /*0600*/  IMAD.WIDE R10, R17, 0x4, R8 ;  /* 0x00000004110a7825 */ /* 0x000fc600078e0208 */
[----:B------:R-:W4:Y:S04]  /*0610*/  LDG.E R22, desc[UR4][R8.64] ;  /* 0x0000000408167981 */ /* 0x000f28000c1e1900 */
[----:B------:R-:W4:Y:S04]  /*0620*/  LDG.E R18, desc[UR4][R2.64+0x8] ;  /* 0x0000080402127981 */ /* 0x000f28000c1e1900 */
[----:B------:R-:W5:Y:S04]  /*0630*/  LDG.E R26, desc[UR4][R2.64+0xc] ;  /* 0x00000c04021a7981 */ /* 0x000f68000c1e1900 */
[----:B------:R-:W5:Y:S01]  /*0640*/  LDG.E R10, desc[UR4][R10.64] ;  /* 0x000000040a0a7981 */ /* 0x000f62000c1e1900 */
[----:B------:R-:W-:Y:S01]  /*0650*/  IADD3 R21, PT, PT, R21, 0x4, RZ ;  /* 0x0000000415157810 */ /* 0x000fe20007ffe0ff */
[----:B---3--:R-:W-:-:S04]  /*0660*/  IMAD R24, R13, R4, R24 ;  /* 0x000000040d187224 */ /* 0x008fc800078e0218 */
[----:B--2---:R-:W-:-:S04]  /*0670*/  IMAD R15, R15, R6, R24 ;  /* 0x000000060f0f7224 */ /* 0x004fc800078e0218 */
[----:B----4-:R-:W-:-:S04]  /*0680*/  IMAD R15, R18, R22, R15 ;  /* 0x00000016120f7224 */ /* 0x010fc800078e020f */
[----:B-----5:R-:W-:-:S07]  /*0690*/  IMAD R24, R26, R10, R15 ;  /* 0x0000000a1a187224 */ /* 0x020fce00078e020f */
.L_x_3:
[----:B------:R-:W-:Y:S05]  /*06a0*/  @!P0 BRA `(.L_x_0) ;  /* 0x00000000007c8947 */ /* 0x000fea0003800000 */
[----:B------:R-:W-:Y:S01]  /*06b0*/  ISETP.NE.AND P1, PT, R14, 0x1, PT ;  /* 0x000000010e00780c */ /* 0x000fe20003f25270 */
[----:B------:R-:W0:Y:S01]  /*06c0*/  LDC.64 R10, c[0x0][0x380] ;  /* 0x0000e000ff0a7b82 */ /* 0x000e220000000a00 */
[----:B------:R-:W-:-:S04]  /*06d0*/  LOP3.LUT R19, R19, 0x1, RZ, 0xc0, !PT ;  /* 0x0000000113137812 */ /* 0x000fc800078ec0ff */
[----:B------:R-:W-:-:S03]  /*06e0*/  ISETP.NE.U32.AND P0, PT, R19, 0x1, PT ;  /* 0x000000011300780c */ /* 0x000fc60003f05070 */
[----:B------:R-:W1:Y:S04]  /*06f0*/  LDC.64 R8, c[0x0][0x388] ;  /* 0x0000e200ff087b82 */ /* 0x000e680000000a00 */
[CC--:B------:R-:W-:Y:S02]  /*0700*/  @P1 IADD3 R13, PT, PT, R20.reuse, R21.reuse, RZ ;  /* 0x00000015140d1210 */ /* 0x0c0fe40007ffe0ff */
[----:B------:R-:W-:Y:S02]  /*0710*/  @P1 IADD3 R12, P2, PT, R20, R21, RZ ;  /* 0x00000015140c1210 */ /* 0x000fe40007f5e0ff */
[----:B------:R-:W2:Y:S02]  /*0720*/  @P1 LDC.64 R2, c[0x0][0x380] ;  /* 0x0000e000ff021b82 */ /* 0x000ea40000000a00 */
[----:B------:R-:W-:-:S06]  /*0730*/  @P1 IADD3.X R14, PT, PT, RZ, RZ, RZ, P2, !PT ;  /* 0x000000ffff0e1210 */ /* 0x000fcc00017fe4ff */
[----:B------:R-:W3:Y:S01]  /*0740*/  LDC.64 R4, c[0x0][0x380] ;  /* 0x0000e000ff047b82 */ /* 0x000ee20000000a00 */
[----:B0-----:R-:W-:-:S04]  /*0750*/  @P1 IMAD.WIDE.U32 R10, R13, 0x4, R10 ;  /* 0x000000040d0a1825 */ /* 0x001fc800078e000a */
[C---:B------:R-:W-:Y:S01]  /*0760*/  @P1 IMAD R13, R21.reuse, R17, R0 ;  /* 0x00000011150d1224 */ /* 0x040fe200078e0200 */
[----:B------:R-:W-:Y:S01]  /*0770*/  @P1 IADD3 R21, PT, PT, R21, 0x2, RZ ;  /* 0x0000000215151810 */ /* 0x000fe20007ffe0ff */
[----:B------:R-:W4:Y:S01]  /*0780*/  @P1 LDG.E R11, desc[UR4][R10.64] ;  /* 0x000000040a0b1981 */ /* 0x000f22000c1e1900 */
[----:B------:R-:W0:Y:S01]  /*0790*/  LDC.64 R6, c[0x0][0x388] ;  /* 0x0000e200ff067b82 */ /* 0x000e220000000a00 */
[----:B-1----:R-:W-:Y:S01]  /*07a0*/  @P1 IMAD.WIDE R8, R13, 0x4, R8 ;  /* 0x000000040d081825 */ /* 0x002fe200078e0208 */
[----:B------:R-:W-:Y:S02]  /*07b0*/  @!P0 IADD3 R15, PT, PT, R20, R21, RZ ;  /* 0x00000015140f8210 */ /* 0x000fe40007ffe0ff */
[----:B--2---:R-:W-:Y:S01]  /*07c0*/  @P1 LEA R2, P2, R12, R2, 0x2 ;  /* 0x000000020c021211 */ /* 0x004fe200078410ff */
[----:B------:R-:W-:-:S03]  /*07d0*/  @!P0 IMAD R21, R21, R17, R0 ;  /* 0x0000001115158224 */ /* 0x000fc600078e0200 */
[----:B------:R-:W-:Y:S01]  /*07e0*/  @P1 LEA.HI.X R3, R12, R3, R14, 0x2, P2 ;  /* 0x000000030c031211 */ /* 0x000fe200010f140e */
[----:B------:R-:W-:Y:S01]  /*07f0*/  @P1 IMAD.WIDE R12, R17, 0x4, R8 ;  /* 0x00000004110c1825 */ /* 0x000fe200078e0208 */
[----:B------:R-:W4:Y:S03]  /*0800*/  @P1 LDG.E R14, desc[UR4][R8.64] ;  /* 0x00000004080e1981 */ /* 0x000f26000c1e1900 */
[----:B---3--:R-:W-:Y:S01]  /*0810*/  @!P0 IMAD.WIDE.U32 R4, R15, 0x4, R4 ;  /* 0x000000040f048825 */ /* 0x008fe200078e0004 */
[----:B------:R-:W2:Y:S04]  /*0820*/  @P1 LDG.E R2, desc[UR4][R2.64+0x4] ;  /* 0x0000040402021981 */ /* 0x000ea8000c1e1900 */
[----:B------:R-:W2:Y:S01]  /*0830*/  @P1 LDG.E R12, desc[UR4][R12.64] ;  /* 0x000000040c0c1981 */ /* 0x000ea2000c1e1900 */
[----:B0-----:R-:W-:-:S03]  /*0840*/  @!P0 IMAD.WIDE R6, R21, 0x4, R6 ;  /* 0x0000000415068825 */ /* 0x001fc600078e0206 */
[----:B------:R-:W3:Y:S04]  /*0850*/  @!P0 LDG.E R5, desc[UR4][R4.64] ;  /* 0x0000000404058981 */ /* 0x000ee8000c1e1900 */
[----:B------:R-:W3:Y:S01]  /*0860*/  @!P0 LDG.E R6, desc[UR4][R6.64] ;  /* 0x0000000406068981 */ /* 0x000ee2000c1e1900 */
[----:B----4-:R-:W-:-:S04]  /*0870*/  @P1 IMAD R11, R11, R14, R24 ;  /* 0x0000000e0b0b1224 */ /* 0x010fc800078e0218 */
[----:B--2---:R-:W-:-:S04]  /*0880*/  @P1 IMAD R24, R2, R12, R11 ;  /* 0x0000000c02181224 */ /* 0x004fc800078e020b */
[----:B---3--:R-:W-:-:S07]  /*0890*/  @!P0 IMAD R24, R5, R6, R24 ;  /* 0x0000000605188224 */ /* 0x008fce00078e0218 */
.L_x_0:
[----:B------:R-:W0:Y:S01]  /*08a0*/  LDC.64 R2, c[0x0][0x390] ;  /* 0x0000e400ff027b82 */ /* 0x000e220000000a00 */
[----:B------:R-:W-:-:S04]  /*08b0*/  IMAD R17, R16, R17, R0 ;  /* 0x0000001110117224 */ /* 0x000fc800078e0200 */
[----:B0-----:R-:W-:-:S05]  /*08c0*/  IMAD.WIDE R2, R17, 0x4, R2 ;  /* 0x0000000411027825 */ /* 0x001fca00078e0202 */
[----:B------:R-:W-:Y:S01]  /*08d0*/  STG.E desc[UR4][R2.64], R24 ;  /* 0x0000001802007986 */ /* 0x000fe2000c101904 */
[----:B------:R-:W-:Y:S05]  /*08e0*/  EXIT ;  /* 0x000000000000794d */ /* 0x000fea0003800000 */
.L_x_4:
[----:B------:R-:W-:-:S00]  /*08f0*/  BRA `(.L_x_4) ;  /* 0xfffffffc00fc7947 */ /* 0x000fc0000383ffff */
[----:B------:R-:W-:-:S00]  /*0900*/  NOP ;  /* 0x0000000000007918 */ /* 0x000fc00000000000 */
[----:B------:R-:W-:-:S00]  /*0910*/  NOP ;  /* 0x0000000000007918 */ /* 0x000fc00000000000 */
[----:B------:R-:W-:-:S00]  /*0920*/  NOP ;  /* 0x0000000000007918 */ /* 0x000fc00000000000 */
[----:B------:R-:W-:-:S00]  /*0930*/  NOP ;  /* 0x0000000000007918 */ /* 0x000fc00000000000 */
[----:B------:R-:W-:-:S00]  /*0940*/  NOP ;  /* 0x0000000000007918 */ /* 0x000fc00000000000 */
[----:B------:R-:W-:-:S00]  /*0950*/  NOP ;  /* 0x0000000000007918 */ /* 0x000fc00000000000 */
[----:B------:R-:W-:-:S00]  /*0960*/  NOP ;  /* 0x0000000000007918 */ /* 0x000fc00000000000 */
[----:B------:R-:W-:-:S00]  /*0970*/  NOP ;  /* 0x0000000000007918 */ /* 0x000fc00000000000 */
.L_x_5:


//--------------------- .nv.shared.reserved.0     --------------------------
	.section	.nv.shared.reserved.0,"aw",@nobits
	.weak		__nv_reservedSMEM_offset_0_alias
	.size		__nv_reservedSMEM_offset_0_alias, 0, 64
	.other		__nv_reservedSMEM_offset_0_alias,@"STO_CUDA_RESERVED_SHARED STV_DEFAULT"
__nv_reservedSMEM_offset_0_alias:
	.zero		0
	.zero		64


//--------------------- .nv.constant0._Z9dotKerenlPiS_S_iii --------------------------
	.section	.nv.constant0._Z9dotKerenlPiS_S_iii,"a",@progbits
	.sectionflags	@""
	.align	4
.nv.constant0._Z9dotKerenlPiS_S_iii:
	.zero		932


//--------------------- SYMBOLS --------------------------

	.type		.nv.reservedSmem.offset0,@object
	.size		.nv.reservedSmem.offset0,0x4
